	.headerflags	@"EF_CUDA_TEXMODE_UNIFIED EF_CUDA_64BIT_ADDRESS EF_CUDA_ACCELERATORS EF_CUDA_SM90 EF_CUDA_VIRTUAL_SM(EF_CUDA_SM90)"
	.elftype	@"ET_EXEC"


//--------------------- .nv.info                  --------------------------
	.section	.nv.info,"",@"SHT_CUDA_INFO"
	.align	4


	//----- nvinfo : EIATTR_REGCOUNT
	.align		4
        /*0000*/ 	.byte	0x04, 0x2f
        /*0002*/ 	.short	(.L_1 - .L_0)
	.align		4
.L_0:
        /*0004*/ 	.word	index@(triton_poi_fused_constant_pad_nd_relu_40)
        /*0008*/ 	.word	0x0000000e


	//----- nvinfo : EIATTR_MIN_STACK_SIZE
	.align		4
.L_1:
        /*000c*/ 	.byte	0x04, 0x12
        /*000e*/ 	.short	(.L_3 - .L_2)
	.align		4
.L_2:
        /*0010*/ 	.word	index@(triton_poi_fused_constant_pad_nd_relu_40)
        /*0014*/ 	.word	0x00000000


	//----- nvinfo : EIATTR_FRAME_SIZE
	.align		4
.L_3:
        /*0018*/ 	.byte	0x04, 0x11
        /*001a*/ 	.short	(.L_5 - .L_4)
	.align		4
.L_4:
        /*001c*/ 	.word	index@(triton_poi_fused_constant_pad_nd_relu_40)
        /*0020*/ 	.word	0x00000000


	//----- nvinfo : EIATTR_MIN_STACK_SIZE
	.align		4
.L_5:
        /*0024*/ 	.byte	0x04, 0x12
        /*0026*/ 	.short	(.L_7 - .L_6)
	.align		4
.L_6:
        /*0028*/ 	.word	index@(triton_poi_fused_constant_pad_nd_relu_40)
        /*002c*/ 	.word	0x00000000
.L_7:


//--------------------- .nv.info.triton_poi_fused_constant_pad_nd_relu_40 --------------------------
	.section	.nv.info.triton_poi_fused_constant_pad_nd_relu_40,"",@"SHT_CUDA_INFO"
	.sectionflags	@""
	.align	4


	//----- nvinfo : EIATTR_CUDA_API_VERSION
	.align		4
        /*0000*/ 	.byte	0x04, 0x37
        /*0002*/ 	.short	(.L_9 - .L_8)
.L_8:
        /*0004*/ 	.word	0x0000007c


	//----- nvinfo : EIATTR_KPARAM_INFO
	.align		4
.L_9:
        /*0008*/ 	.byte	0x04, 0x17
        /*000a*/ 	.short	(.L_11 - .L_10)
.L_10:
        /*000c*/ 	.word	0x00000000
        /*0010*/ 	.short	0x0002
        /*0012*/ 	.short	0x0010
        /*0014*/ 	.byte	0x00, 0xf0, 0x11, 0x00


	//----- nvinfo : EIATTR_KPARAM_INFO
	.align		4
.L_11:
        /*0018*/ 	.byte	0x04, 0x17
        /*001a*/ 	.short	(.L_13 - .L_12)
.L_12:
        /*001c*/ 	.word	0x00000000
        /*0020*/ 	.short	0x0001
        /*0022*/ 	.short	0x0008
        /*0024*/ 	.byte	0x00, 0xf4, 0x21, 0x00


	//----- nvinfo : EIATTR_KPARAM_INFO
	.align		4
.L_13:
        /*0028*/ 	.byte	0x04, 0x17
        /*002a*/ 	.short	(.L_15 - .L_14)
.L_14:
        /*002c*/ 	.word	0x00000000
        /*0030*/ 	.short	0x0000
        /*0032*/ 	.short	0x0000
        /*0034*/ 	.byte	0x00, 0xf4, 0x21, 0x00


	//----- nvinfo : EIATTR_SPARSE_MMA_MASK
	.align		4
.L_15:
        /*0038*/ 	.byte	0x03, 0x50
        /*003a*/ 	.short	0x0000


	//----- nvinfo : EIATTR_MAXREG_COUNT
	.align		4
        /*003c*/ 	.byte	0x03, 0x1b
        /*003e*/ 	.short	0x00ff


	//----- nvinfo : EIATTR_EXIT_INSTR_OFFSETS
	.align		4
        /*0040*/ 	.byte	0x04, 0x1c
        /*0042*/ 	.short	(.L_17 - .L_16)


	//   ....[0]....
.L_16:
        /*0044*/ 	.word	0x000003c0


	//   ....[1]....
        /*0048*/ 	.word	0x000003e0


	//----- nvinfo : EIATTR_REQNTID
	.align		4
.L_17:
        /*004c*/ 	.byte	0x04, 0x10
        /*004e*/ 	.short	(.L_19 - .L_18)
.L_18:
        /*0050*/ 	.word	0x00000100
        /*0054*/ 	.word	0x00000001
        /*0058*/ 	.word	0x00000001


	//----- nvinfo : EIATTR_CBANK_PARAM_SIZE
	.align		4
.L_19:
        /*005c*/ 	.byte	0x03, 0x19
        /*005e*/ 	.short	0x0014


	//----- nvinfo : EIATTR_PARAM_CBANK
	.align		4
        /*0060*/ 	.byte	0x04, 0x0a
        /*0062*/ 	.short	(.L_21 - .L_20)
	.align		4
.L_20:
        /*0064*/ 	.word	index@(.nv.constant0.triton_poi_fused_constant_pad_nd_relu_40)
        /*0068*/ 	.short	0x0210
        /*006a*/ 	.short	0x0014


	//----- nvinfo : EIATTR_SW_WAR
	.align		4
.L_21:
        /*006c*/ 	.byte	0x04, 0x36
        /*006e*/ 	.short	(.L_23 - .L_22)
.L_22:
        /*0070*/ 	.word	0x00000008
.L_23:


//--------------------- .nv.callgraph             --------------------------
	.section	.nv.callgraph,"",@"SHT_CUDA_CALLGRAPH"
	.align	4
	.sectionentsize	8
	.align		4
        /*0000*/ 	.word	0x00000000
	.align		4
        /*0004*/ 	.word	0xffffffff
	.align		4
        /*0008*/ 	.word	0x00000000
	.align		4
        /*000c*/ 	.word	0xfffffffe
	.align		4
        /*0010*/ 	.word	0x00000000
	.align		4
        /*0014*/ 	.word	0xfffffffd
	.align		4
        /*0018*/ 	.word	0x00000000
	.align		4
        /*001c*/ 	.word	0xfffffffc


//--------------------- .text.triton_poi_fused_constant_pad_nd_relu_40 --------------------------
	.section	.text.triton_poi_fused_constant_pad_nd_relu_40,"ax",@progbits
	.align	128
        .global         triton_poi_fused_constant_pad_nd_relu_40
        .type           triton_poi_fused_constant_pad_nd_relu_40,@function
        .size           triton_poi_fused_constant_pad_nd_relu_40,(.L_x_1 - triton_poi_fused_constant_pad_nd_relu_40)
        .other          triton_poi_fused_constant_pad_nd_relu_40,@"STO_CUDA_ENTRY STV_DEFAULT"
triton_poi_fused_constant_pad_nd_relu_40:
.text.triton_poi_fused_constant_pad_nd_relu_40:
[----:B------:R-:W0:Y:S02]  /*0000*/  LDC R1, c[0x0][0x28] ;  /* 0x00000a00ff017b82 */ /* 0x000e240000000800 */
[----:B------:R-:W1:Y:S01]  /*0010*/  S2R R0, SR_TID.X ;  /* 0x0000000000007919 */ /* 0x000e620000002100 */
[----:B------:R-:W-:Y:S01]  /*0020*/  IMAD.MOV.U32 R2, RZ, RZ, RZ ;  /* 0x000000ffff027224 */ /* 0x000fe200078e00ff */
[----:B------:R-:W-:Y:S01]  /*0030*/  ULDC.64 UR4, c[0x0][0x210] ;  /* 0x0000840000047ab9 */ /* 0x000fe20000000a00 */
[----:B------:R-:W2:Y:S01]  /*0040*/  S2R R3, SR_CTAID.X ;  /* 0x0000000000037919 */ /* 0x000ea20000002500 */
[----:B-1----:R-:W-:-:S05]  /*0050*/  IMAD.SHL.U32 R0, R0, 0x2, RZ ;  /* 0x0000000200007824 */ /* 0x002fca00078e00ff */
[----:B------:R-:W-:-:S05]  /*0060*/  LOP3.LUT R0, R0, 0x1fe, RZ, 0xc0, !PT ;  /* 0x000001fe00007812 */ /* 0x000fca00078ec0ff */
[----:B--2---:R-:W-:-:S04]  /*0070*/  IMAD R3, R3, 0x200, R0 ;  /* 0x0000020003037824 */ /* 0x004fc800078e0200 */
[----:B------:R-:W-:-:S04]  /*0080*/  IMAD.HI R0, R3, 0x38e38e39, RZ ;  /* 0x38e38e3903007827 */ /* 0x000fc800078e02ff */
[----:B------:R-:W-:Y:S01]  /*0090*/  IMAD.HI R8, R3, -0x29d47f29, R2 ;  /* 0xd62b80d703087827 */ /* 0x000fe200078e0202 */
[----:B------:R-:W-:-:S04]  /*00a0*/  SHF.R.U32.HI R5, RZ, 0x1f, R0 ;  /* 0x0000001fff057819 */ /* 0x000fc80000011600 */
[----:B------:R-:W-:Y:S01]  /*00b0*/  LEA.HI.SX32 R5, R0, R5, 0x1e ;  /* 0x0000000500057211 */ /* 0x000fe200078ff2ff */
[----:B------:R-:W-:Y:S01]  /*00c0*/  VIADD R0, R3, 0x1 ;  /* 0x0000000103007836 */ /* 0x000fe20000000000 */
[----:B------:R-:W-:-:S03]  /*00d0*/  SHF.R.U32.HI R9, RZ, 0x1f, R8 ;  /* 0x0000001fff097819 */ /* 0x000fc60000011608 */
[----:B------:R-:W-:Y:S01]  /*00e0*/  IMAD.HI R4, R5, 0x78787879, RZ ;  /* 0x7878787905047827 */ /* 0x000fe200078e02ff */
[----:B------:R-:W-:-:S03]  /*00f0*/  LEA.HI R9, R8, R9, RZ, 0x18 ;  /* 0x0000000908097211 */ /* 0x000fc600078fc0ff */
[----:B------:R-:W-:Y:S01]  /*0100*/  IMAD.HI R6, R0, 0x38e38e39, RZ ;  /* 0x38e38e3900067827 */ /* 0x000fe200078e02ff */
[----:B------:R-:W-:-:S03]  /*0110*/  SHF.R.U32.HI R7, RZ, 0x1f, R4 ;  /* 0x0000001fff077819 */ /* 0x000fc60000011604 */
[----:B------:R-:W-:Y:S01]  /*0120*/  IMAD R2, R5, -0x12, R3 ;  /* 0xffffffee05027824 */ /* 0x000fe200078e0203 */
[----:B------:R-:W-:Y:S01]  /*0130*/  LEA.HI.SX32 R4, R4, R7, 0x1d ;  /* 0x0000000704047211 */ /* 0x000fe200078feaff */
[----:B------:R-:W-:Y:S01]  /*0140*/  IMAD.SHL.U32 R9, R9, 0x100, RZ ;  /* 0x0000010009097824 */ /* 0x000fe200078e00ff */
[----:B------:R-:W-:-:S03]  /*0150*/  SHF.R.U32.HI R7, RZ, 0x1f, R6 ;  /* 0x0000001fff077819 */ /* 0x000fc60000011606 */
[----:B------:R-:W-:Y:S01]  /*0160*/  IMAD R4, R4, -0x11, R5 ;  /* 0xffffffef04047824 */ /* 0x000fe200078e0205 */
[----:B------:R-:W-:Y:S01]  /*0170*/  LEA.HI.SX32 R7, R6, R7, 0x1e ;  /* 0x0000000706077211 */ /* 0x000fe200078ff2ff */
[----:B------:R-:W-:Y:S01]  /*0180*/  VIADD R5, R2, 0xffffffff ;  /* 0xffffffff02057836 */ /* 0x000fe20000000000 */
[----:B------:R-:W-:Y:S02]  /*0190*/  SHF.R.S32.HI R11, RZ, 0x1f, R9 ;  /* 0x0000001fff0b7819 */ /* 0x000fe40000011409 */
[C---:B------:R-:W-:Y:S01]  /*01a0*/  ISETP.GT.AND P0, PT, R4.reuse, RZ, PT ;  /* 0x000000ff0400720c */ /* 0x040fe20003f04270 */
[----:B------:R-:W-:Y:S02]  /*01b0*/  IMAD.SHL.U32 R4, R4, 0x10, RZ ;  /* 0x0000001004047824 */ /* 0x000fe400078e00ff */
[----:B------:R-:W-:Y:S01]  /*01c0*/  IMAD R7, R7, -0x12, R0 ;  /* 0xffffffee07077824 */ /* 0x000fe200078e0200 */
[----:B------:R-:W-:Y:S02]  /*01d0*/  ISETP.LT.U32.AND P1, PT, R5, 0x10, P0 ;  /* 0x000000100500780c */ /* 0x000fe40000721070 */
[----:B------:R-:W-:-:S02]  /*01e0*/  SHF.R.S32.HI R5, RZ, 0x1f, R2 ;  /* 0x0000001fff057819 */ /* 0x000fc40000011402 */
[CC--:B------:R-:W-:Y:S02]  /*01f0*/  IADD3 R2, P2, P3, R4.reuse, R9.reuse, R2 ;  /* 0x0000000904027210 */ /* 0x0c0fe40007b5e002 */
[----:B------:R-:W-:Y:S02]  /*0200*/  SHF.R.S32.HI R0, RZ, 0x1f, R4 ;  /* 0x0000001fff007819 */ /* 0x000fe40000011404 */
[--C-:B------:R-:W-:Y:S02]  /*0210*/  IADD3 R9, P4, P5, R4, R9, R7.reuse ;  /* 0x0000000904097210 */ /* 0x100fe40007d9e007 */
[----:B------:R-:W-:Y:S02]  /*0220*/  ISETP.LT.U32.AND P0, PT, R7, 0x11, P0 ;  /* 0x000000110700780c */ /* 0x000fe40000701070 */
[----:B------:R-:W-:Y:S02]  /*0230*/  SHF.R.S32.HI R7, RZ, 0x1f, R7 ;  /* 0x0000001fff077819 */ /* 0x000fe40000011407 */
[----:B------:R-:W-:-:S02]  /*0240*/  IADD3.X R5, R0, R11, R5, P2, P3 ;  /* 0x0000000b00057210 */ /* 0x000fc400017e6405 */
[C---:B------:R-:W-:Y:S02]  /*0250*/  ISETP.LT.AND P3, PT, R3.reuse, 0x26400, P1 ;  /* 0x000264000300780c */ /* 0x040fe40000f61270 */
[----:B------:R-:W-:Y:S02]  /*0260*/  ISETP.LT.AND P2, PT, R3, 0x26400, P0 ;  /* 0x000264000300780c */ /* 0x000fe40000741270 */
[----:B------:R-:W-:Y:S02]  /*0270*/  IADD3.X R0, R0, R11, R7, P4, P5 ;  /* 0x0000000b00007210 */ /* 0x000fe400027ea407 */
[C---:B------:R-:W-:Y:S02]  /*0280*/  LEA R4, P4, R2.reuse, UR4, 0x2 ;  /* 0x0000000402047c11 */ /* 0x040fe4000f8810ff */
[C---:B------:R-:W-:Y:S02]  /*0290*/  LEA R6, P5, R9.reuse, UR4, 0x2 ;  /* 0x0000000409067c11 */ /* 0x040fe4000f8a10ff */
[----:B------:R-:W-:Y:S01]  /*02a0*/  LEA.HI.X R5, R2, UR5, R5, 0x2, P4 ;  /* 0x0000000502057c11 */ /* 0x000fe2000a0f1405 */
[----:B------:R-:W-:Y:S01]  /*02b0*/  IMAD.MOV.U32 R2, RZ, RZ, RZ ;  /* 0x000000ffff027224 */ /* 0x000fe200078e00ff */
[----:B------:R-:W-:Y:S01]  /*02c0*/  LEA.HI.X R7, R9, UR5, R0, 0x2, P5 ;  /* 0x0000000509077c11 */ /* 0x000fe2000a8f1400 */
[----:B------:R-:W-:Y:S01]  /*02d0*/  IMAD.MOV.U32 R0, RZ, RZ, RZ ;  /* 0x000000ffff007224 */ /* 0x000fe200078e00ff */
[----:B------:R-:W-:Y:S01]  /*02e0*/  ULDC.64 UR4, c[0x0][0x208] ;  /* 0x0000820000047ab9 */ /* 0x000fe20000000a00 */
[----:B------:R-:W1:Y:S02]  /*02f0*/  LDC.64 R8, c[0x0][0x218] ;  /* 0x00008600ff087b82 */ /* 0x000e640000000a00 */
[----:B------:R-:W2:Y:S04]  /*0300*/  @P2 LDG.E R2, desc[UR4][R6.64+-0x44] ;  /* 0xffffbc0406022981 */ /* 0x000ea8000c1e1900 */
[----:B------:R-:W3:Y:S01]  /*0310*/  @P3 LDG.E R0, desc[UR4][R4.64+-0x44] ;  /* 0xffffbc0404003981 */ /* 0x000ee2000c1e1900 */
[----:B------:R-:W-:-:S02]  /*0320*/  ISETP.GE.AND P4, PT, R3, 0x26400, PT ;  /* 0x000264000300780c */ /* 0x000fc40003f86270 */
[----:B--2---:R-:W-:Y:S02]  /*0330*/  SEL R2, R2, RZ, P2 ;  /* 0x000000ff02027207 */ /* 0x004fe40001000000 */
[----:B---3--:R-:W-:Y:S02]  /*0340*/  SEL R0, R0, RZ, P3 ;  /* 0x000000ff00007207 */ /* 0x008fe40001800000 */
[----:B------:R-:W-:Y:S02]  /*0350*/  FSETP.GEU.AND P3, PT, R2, RZ, PT ;  /* 0x000000ff0200720b */ /* 0x000fe40003f6e000 */
[----:B------:R-:W-:Y:S02]  /*0360*/  FSETP.GEU.AND P2, PT, R0, RZ, PT ;  /* 0x000000ff0000720b */ /* 0x000fe40003f4e000 */
[----:B------:R-:W-:Y:S02]  /*0370*/  FSEL R10, R2, RZ, P3 ;  /* 0x000000ff020a7208 */ /* 0x000fe40001800000 */
[----:B------:R-:W-:Y:S01]  /*0380*/  FSEL R0, R0, RZ, P2 ;  /* 0x000000ff00007208 */ /* 0x000fe20001000000 */
[----:B-1----:R-:W-:Y:S01]  /*0390*/  IMAD.WIDE R2, R3, 0x4, R8 ;  /* 0x0000000403027825 */ /* 0x002fe200078e0208 */
[----:B------:R-:W-:-:S02]  /*03a0*/  SEL R5, R10, RZ, P0 ;  /* 0x000000ff0a057207 */ /* 0x000fc40000000000 */
[----:B------:R-:W-:Y:S01]  /*03b0*/  SEL R4, R0, RZ, P1 ;  /* 0x000000ff00047207 */ /* 0x000fe20000800000 */
[----:B------:R-:W-:Y:S06]  /*03c0*/  @P4 EXIT ;  /* 0x000000000000494d */ /* 0x000fec0003800000 */
[----:B------:R-:W-:Y:S01]  /*03d0*/  STG.E.64 desc[UR4][R2.64], R4 ;  /* 0x0000000402007986 */ /* 0x000fe2000c101b04 */
[----:B------:R-:W-:Y:S05]  /*03e0*/  EXIT ;  /* 0x000000000000794d */ /* 0x000fea0003800000 */
.L_x_0:
[----:B------:R-:W-:-:S00]  /*03f0*/  BRA `(.L_x_0) ;  /* 0xfffffffc00fc7947 */ /* 0x000fc0000383ffff */
[----:B------:R-:W-:-:S00]  /*0400*/  NOP ;  /* 0x0000000000007918 */ /* 0x000fc00000000000 */
[----:B------:R-:W-:-:S00]  /*0410*/  NOP ;  /* 0x0000000000007918 */ /* 0x000fc00000000000 */
[----:B------:R-:W-:-:S00]  /*0420*/  NOP ;  /* 0x0000000000007918 */ /* 0x000fc00000000000 */
[----:B------:R-:W-:-:S00]  /*0430*/  NOP ;  /* 0x0000000000007918 */ /* 0x000fc00000000000 */
[----:B------:R-:W-:-:S00]  /*0440*/  NOP ;  /* 0x0000000000007918 */ /* 0x000fc00000000000 */
[----:B------:R-:W-:-:S00]  /*0450*/  NOP ;  /* 0x0000000000007918 */ /* 0x000fc00000000000 */
[----:B------:R-:W-:-:S00]  /*0460*/  NOP ;  /* 0x0000000000007918 */ /* 0x000fc00000000000 */
[----:B------:R-:W-:-:S00]  /*0470*/  NOP ;  /* 0x0000000000007918 */ /* 0x000fc00000000000 */
.L_x_1:


//--------------------- .nv.constant0.triton_poi_fused_constant_pad_nd_relu_40 --------------------------
	.section	.nv.constant0.triton_poi_fused_constant_pad_nd_relu_40,"a",@progbits
	.sectionflags	@""
	.align	4
.nv.constant0.triton_poi_fused_constant_pad_nd_relu_40:
	.zero		548
